//
// Generated by NVIDIA NVVM Compiler
//
// Compiler Build ID: CL-36424714
// Cuda compilation tools, release 13.0, V13.0.88
// Based on NVVM 20.0.0
//

.version 9.0
.target sm_100
.address_size 64

	// .globl	_Z10stencil4ptPdS_ii
// _ZZ10stencil4ptPdS_iiE10block_data has been demoted

.visible .entry _Z10stencil4ptPdS_ii(
	.param .u64 .ptr .align 1 _Z10stencil4ptPdS_ii_param_0,
	.param .u64 .ptr .align 1 _Z10stencil4ptPdS_ii_param_1,
	.param .u32 _Z10stencil4ptPdS_ii_param_2,
	.param .u32 _Z10stencil4ptPdS_ii_param_3
)
{
	.reg .pred 	%p<23>;
	.reg .b32 	%r<30>;
	.reg .b64 	%rd<18>;
	.reg .b64 	%fd<15>;
	// demoted variable
	.shared .align 8 .b8 _ZZ10stencil4ptPdS_iiE10block_data[800];
	ld.param.u64 	%rd4, [_Z10stencil4ptPdS_ii_param_0];
	ld.param.u64 	%rd3, [_Z10stencil4ptPdS_ii_param_1];
	ld.param.u32 	%r12, [_Z10stencil4ptPdS_ii_param_2];
	ld.param.u32 	%r14, [_Z10stencil4ptPdS_ii_param_3];
	cvta.to.global.u64 	%rd1, %rd4;
	mov.u32 	%r15, %ctaid.x;
	mov.u32 	%r16, %ntid.x;
	mov.u32 	%r1, %tid.x;
	mad.lo.s32 	%r2, %r15, %r16, %r1;
	mov.u32 	%r17, %ctaid.y;
	mov.u32 	%r18, %ntid.y;
	mov.u32 	%r3, %tid.y;
	mad.lo.s32 	%r19, %r17, %r18, %r3;
	setp.ge.s32 	%p1, %r2, %r12;
	setp.ge.s32 	%p2, %r19, %r14;
	mov.u32 	%r20, _ZZ10stencil4ptPdS_iiE10block_data;
	mad.lo.s32 	%r5, %r1, 80, %r20;
	add.s32 	%r6, %r5, 80;
	shl.b32 	%r21, %r3, 3;
	add.s32 	%r7, %r6, %r21;
	or.pred  	%p3, %p1, %p2;
	@%p3 bra 	$L__BB0_2;
	mad.lo.s32 	%r22, %r14, %r2, %r19;
	mul.wide.s32 	%rd5, %r22, 8;
	add.s64 	%rd6, %rd1, %rd5;
	ld.global.f64 	%fd1, [%rd6];
	st.shared.f64 	[%r7+8], %fd1;
$L__BB0_2:
	setp.ne.s32 	%p4, %r1, 0;
	setp.lt.s32 	%p5, %r2, 1;
	add.s32 	%r8, %r20, %r21;
	or.pred  	%p6, %p4, %p5;
	@%p6 bra 	$L__BB0_4;
	add.s32 	%r25, %r2, -1;
	mad.lo.s32 	%r26, %r14, %r25, %r19;
	mul.wide.s32 	%rd7, %r26, 8;
	add.s64 	%rd8, %rd1, %rd7;
	ld.global.f64 	%fd2, [%rd8];
	st.shared.f64 	[%r8+8], %fd2;
$L__BB0_4:
	setp.ne.s32 	%p7, %r1, 7;
	add.s32 	%r9, %r12, -1;
	setp.ge.s32 	%p8, %r2, %r9;
	or.pred  	%p9, %p7, %p8;
	@%p9 bra 	$L__BB0_6;
	mad.lo.s32 	%r27, %r14, %r2, %r14;
	add.s32 	%r28, %r27, %r19;
	mul.wide.s32 	%rd9, %r28, 8;
	add.s64 	%rd10, %rd1, %rd9;
	ld.global.f64 	%fd3, [%rd10];
	st.shared.f64 	[%r8+728], %fd3;
$L__BB0_6:
	setp.ne.s32 	%p10, %r3, 0;
	setp.eq.s32 	%p11, %r19, 0;
	mul.lo.s32 	%r10, %r14, %r2;
	cvt.s64.s32 	%rd11, %r10;
	cvt.u64.u32 	%rd12, %r19;
	add.s64 	%rd13, %rd12, %rd11;
	shl.b64 	%rd14, %rd13, 3;
	add.s64 	%rd2, %rd1, %rd14;
	or.pred  	%p12, %p10, %p11;
	@%p12 bra 	$L__BB0_8;
	ld.global.f64 	%fd4, [%rd2+-8];
	st.shared.f64 	[%r6], %fd4;
$L__BB0_8:
	setp.ne.s32 	%p13, %r3, 7;
	add.s32 	%r11, %r14, -1;
	setp.ge.s32 	%p14, %r19, %r11;
	or.pred  	%p15, %p13, %p14;
	@%p15 bra 	$L__BB0_10;
	ld.global.f64 	%fd5, [%rd2+8];
	st.shared.f64 	[%r5+152], %fd5;
$L__BB0_10:
	setp.ge.s32 	%p16, %r19, %r11;
	setp.eq.s32 	%p17, %r19, 0;
	setp.ge.s32 	%p18, %r2, %r9;
	setp.lt.s32 	%p19, %r2, 1;
	bar.sync 	0;
	or.pred  	%p20, %p19, %p18;
	or.pred  	%p21, %p17, %p20;
	or.pred  	%p22, %p21, %p16;
	@%p22 bra 	$L__BB0_12;
	ld.shared.f64 	%fd6, [%r7+8];
	ld.shared.f64 	%fd7, [%r7+-72];
	add.f64 	%fd8, %fd6, %fd7;
	ld.shared.f64 	%fd9, [%r7+88];
	add.f64 	%fd10, %fd8, %fd9;
	ld.shared.f64 	%fd11, [%r7];
	add.f64 	%fd12, %fd10, %fd11;
	ld.shared.f64 	%fd13, [%r7+16];
	add.f64 	%fd14, %fd12, %fd13;
	add.s32 	%r29, %r10, %r19;
	cvta.to.global.u64 	%rd15, %rd3;
	mul.wide.s32 	%rd16, %r29, 8;
	add.s64 	%rd17, %rd15, %rd16;
	st.global.f64 	[%rd17], %fd14;
$L__BB0_12:
	ret;

}


// ===== COMPILED SASS (sm_100) =====

	.target	sm_100

	.elftype	@"ET_EXEC"


//--------------------- .note.nv.tkinfo           --------------------------
	.section	.note.nv.tkinfo,"",@"SHT_NOTE"
	.sectionflags	@"SHF_NOTE_NV_TKINFO"
	.tkinfo
        /*0018*/ 	.word	0x00000002
        /*0030*/ 	.string	""
        /*0030*/ 	.string	"ptxas"
        /*0030*/ 	.string	"Cuda compilation tools, release 13.0, V13.0.88"
        /*0030*/ 	.string	"Build cuda_13.0.r13.0/compiler.36424714_0"
        /*0030*/ 	.string	"-arch sm_100 -m 64 "



//--------------------- .note.nv.cuinfo           --------------------------
	.section	.note.nv.cuinfo,"",@"SHT_NOTE"
	.sectionflags	@"SHF_NOTE_NV_CUINFO"
        /*0018*/ 	.short	0x0002
        /*001a*/ 	.short	0x0064
        /*001c*/ 	.short	0x0082
	.zero		2


//--------------------- .nv.info                  --------------------------
	.section	.nv.info,"",@"SHT_CUDA_INFO"
	.align	4


	//----- nvinfo : EIATTR_REGCOUNT
	.align		4
        /*0000*/ 	.byte	0x04, 0x2f
        /*0002*/ 	.short	(.L_1 - .L_0)
	.align		4
.L_0:
        /*0004*/ 	.word	index@(_Z10stencil4ptPdS_ii)
        /*0008*/ 	.word	0x0000001a


	//----- nvinfo : EIATTR_FRAME_SIZE
	.align		4
.L_1:
        /*000c*/ 	.byte	0x04, 0x11
        /*000e*/ 	.short	(.L_3 - .L_2)
	.align		4
.L_2:
        /*0010*/ 	.word	index@(_Z10stencil4ptPdS_ii)
        /*0014*/ 	.word	0x00000000


	//----- nvinfo : EIATTR_MIN_STACK_SIZE
	.align		4
.L_3:
        /*0018*/ 	.byte	0x04, 0x12
        /*001a*/ 	.short	(.L_5 - .L_4)
	.align		4
.L_4:
        /*001c*/ 	.word	index@(_Z10stencil4ptPdS_ii)
        /*0020*/ 	.word	0x00000000
.L_5:


//--------------------- .nv.compat                --------------------------
	.section	.nv.compat,"",@"SHT_CUDA_COMPAT_INFO"
	.align	4
        /*0000*/ 	.byte	0x02, 0x09, 0x00, 0x00, 0x02, 0x02, 0x01, 0x00, 0x02, 0x05, 0x05, 0x00, 0x03, 0x07, 0x01, 0x01
        /*0010*/ 	.byte	0x02, 0x03, 0x00, 0x00, 0x02, 0x06, 0x01, 0x00, 0x04, 0x0b, 0x08, 0x00, 0x01, 0x00, 0x00, 0x00
        /*0020*/ 	.byte	0x00, 0x00, 0x00, 0x00


//--------------------- .nv.info._Z10stencil4ptPdS_ii --------------------------
	.section	.nv.info._Z10stencil4ptPdS_ii,"",@"SHT_CUDA_INFO"
	.sectionflags	@""
	.align	4


	//----- nvinfo : EIATTR_CUDA_API_VERSION
	.align		4
        /*0000*/ 	.byte	0x04, 0x37
        /*0002*/ 	.short	(.L_7 - .L_6)
.L_6:
        /*0004*/ 	.word	0x00000082


	//----- nvinfo : EIATTR_KPARAM_INFO
	.align		4
.L_7:
        /*0008*/ 	.byte	0x04, 0x17
        /*000a*/ 	.short	(.L_9 - .L_8)
.L_8:
        /*000c*/ 	.word	0x00000000
        /*0010*/ 	.short	0x0003
        /*0012*/ 	.short	0x0014
        /*0014*/ 	.byte	0x00, 0xf0, 0x11, 0x00


	//----- nvinfo : EIATTR_KPARAM_INFO
	.align		4
.L_9:
        /*0018*/ 	.byte	0x04, 0x17
        /*001a*/ 	.short	(.L_11 - .L_10)
.L_10:
        /*001c*/ 	.word	0x00000000
        /*0020*/ 	.short	0x0002
        /*0022*/ 	.short	0x0010
        /*0024*/ 	.byte	0x00, 0xf0, 0x11, 0x00


	//----- nvinfo : EIATTR_KPARAM_INFO
	.align		4
.L_11:
        /*0028*/ 	.byte	0x04, 0x17
        /*002a*/ 	.short	(.L_13 - .L_12)
.L_12:
        /*002c*/ 	.word	0x00000000
        /*0030*/ 	.short	0x0001
        /*0032*/ 	.short	0x0008
        /*0034*/ 	.byte	0x00, 0xf5, 0x21, 0x00


	//----- nvinfo : EIATTR_KPARAM_INFO
	.align		4
.L_13:
        /*0038*/ 	.byte	0x04, 0x17
        /*003a*/ 	.short	(.L_15 - .L_14)
.L_14:
        /*003c*/ 	.word	0x00000000
        /*0040*/ 	.short	0x0000
        /*0042*/ 	.short	0x0000
        /*0044*/ 	.byte	0x00, 0xf5, 0x21, 0x00


	//----- nvinfo : EIATTR_SPARSE_MMA_MASK
	.align		4
.L_15:
        /*0048*/ 	.byte	0x03, 0x50
        /*004a*/ 	.short	0x0000


	//----- nvinfo : EIATTR_MAXREG_COUNT
	.align		4
        /*004c*/ 	.byte	0x03, 0x1b
        /*004e*/ 	.short	0x00ff


	//----- nvinfo : EIATTR_NUM_BARRIERS
	.align		4
        /*0050*/ 	.byte	0x02, 0x4c
        /*0052*/ 	.byte	0x01
	.zero		1


	//----- nvinfo : EIATTR_MERCURY_ISA_VERSION
	.align		4
        /*0054*/ 	.byte	0x03, 0x5f
        /*0056*/ 	.short	0x0101


	//----- nvinfo : EIATTR_VRC_CTA_INIT_COUNT
	.align		4
        /*0058*/ 	.byte	0x02, 0x4a
	.zero		1
	.zero		1


	//----- nvinfo : EIATTR_EXIT_INSTR_OFFSETS
	.align		4
        /*005c*/ 	.byte	0x04, 0x1c
        /*005e*/ 	.short	(.L_17 - .L_16)


	//   ....[0]....
.L_16:
        /*0060*/ 	.word	0x000003c0


	//   ....[1]....
        /*0064*/ 	.word	0x000004a0


	//----- nvinfo : EIATTR_CBANK_PARAM_SIZE
	.align		4
.L_17:
        /*0068*/ 	.byte	0x03, 0x19
        /*006a*/ 	.short	0x0018


	//----- nvinfo : EIATTR_PARAM_CBANK
	.align		4
        /*006c*/ 	.byte	0x04, 0x0a
        /*006e*/ 	.short	(.L_19 - .L_18)
	.align		4
.L_18:
        /*0070*/ 	.word	index@(.nv.constant0._Z10stencil4ptPdS_ii)
        /*0074*/ 	.short	0x0380
        /*0076*/ 	.short	0x0018


	//----- nvinfo : EIATTR_SW_WAR
	.align		4
.L_19:
        /*0078*/ 	.byte	0x04, 0x36
        /*007a*/ 	.short	(.L_21 - .L_20)
.L_20:
        /*007c*/ 	.word	0x00000008
.L_21:


//--------------------- .nv.callgraph             --------------------------
	.section	.nv.callgraph,"",@"SHT_CUDA_CALLGRAPH"
	.align	4
	.sectionentsize	8
	.align		4
        /*0000*/ 	.word	0x00000000
	.align		4
        /*0004*/ 	.word	0xffffffff
	.align		4
        /*0008*/ 	.word	0x00000000
	.align		4
        /*000c*/ 	.word	0xfffffffe
	.align		4
        /*0010*/ 	.word	0x00000000
	.align		4
        /*0014*/ 	.word	0xfffffffd
	.align		4
        /*0018*/ 	.word	0x00000000
	.align		4
        /*001c*/ 	.word	0xfffffffc


//--------------------- .text._Z10stencil4ptPdS_ii --------------------------
	.section	.text._Z10stencil4ptPdS_ii,"ax",@progbits
	.align	128
        .global         _Z10stencil4ptPdS_ii
        .type           _Z10stencil4ptPdS_ii,@function
        .size           _Z10stencil4ptPdS_ii,(.L_x_1 - _Z10stencil4ptPdS_ii)
        .other          _Z10stencil4ptPdS_ii,@"STO_CUDA_ENTRY STV_DEFAULT"
_Z10stencil4ptPdS_ii:
.text._Z10stencil4ptPdS_ii:
[----:B------:R-:W-:Y:S01]  /*0000*/  LDC R1, c[0x0][0x37c] ;  /* 0x0000df00ff017b82 */ /* 0x000fe20000000800 */
[----:B------:R-:W0:Y:S07]  /*0010*/  S2R R6, SR_TID.Y ;  /* 0x0000000000067919 */ /* 0x000e2e0000002200 */
[----:B------:R-:W1:Y:S01]  /*0020*/  LDC R4, c[0x0][0x360] ;  /* 0x0000d800ff047b82 */ /* 0x000e620000000800 */
[----:B------:R-:W2:Y:S01]  /*0030*/  LDCU.64 UR6, c[0x0][0x380] ;  /* 0x00007000ff0677ac */ /* 0x000ea20008000a00 */
[----:B------:R-:W1:Y:S06]  /*0040*/  S2R R5, SR_TID.X ;  /* 0x0000000000057919 */ /* 0x000e6c0000002100 */
[----:B------:R-:W0:Y:S08]  /*0050*/  S2UR UR5, SR_CTAID.Y ;  /* 0x00000000000579c3 */ /* 0x000e300000002600 */
[----:B------:R-:W0:Y:S08]  /*0060*/  LDC R7, c[0x0][0x364] ;  /* 0x0000d900ff077b82 */ /* 0x000e300000000800 */
[----:B------:R-:W1:Y:S08]  /*0070*/  S2UR UR4, SR_CTAID.X ;  /* 0x00000000000479c3 */ /* 0x000e700000002500 */
[----:B------:R-:W3:Y:S01]  /*0080*/  LDC.64 R2, c[0x0][0x390] ;  /* 0x0000e400ff027b82 */ /* 0x000ee20000000a00 */
[----:B0-----:R-:W-:-:S05]  /*0090*/  IMAD R0, R7, UR5, R6 ;  /* 0x0000000507007c24 */ /* 0x001fca000f8e0206 */
[----:B------:R-:W-:Y:S01]  /*00a0*/  ISETP.NE.AND P3, PT, R0, RZ, PT ;  /* 0x000000ff0000720c */ /* 0x000fe20003f65270 */
[----:B-1----:R-:W-:Y:S01]  /*00b0*/  IMAD R4, R4, UR4, R5 ;  /* 0x0000000404047c24 */ /* 0x002fe2000f8e0205 */
[----:B------:R-:W0:Y:S02]  /*00c0*/  LDCU.64 UR4, c[0x0][0x358] ;  /* 0x00006b00ff0477ac */ /* 0x000e240008000a00 */
[----:B------:R-:W-:Y:S02]  /*00d0*/  ISETP.NE.OR P3, PT, R6, RZ, !P3 ;  /* 0x000000ff0600720c */ /* 0x000fe40005f65670 */
[----:B------:R-:W-:Y:S01]  /*00e0*/  ISETP.GE.AND P1, PT, R4, 0x1, PT ;  /* 0x000000010400780c */ /* 0x000fe20003f26270 */
[----:B---3--:R-:W-:Y:S01]  /*00f0*/  VIADD R7, R2, 0xffffffff ;  /* 0xffffffff02077836 */ /* 0x008fe20000000000 */
[----:B------:R-:W-:Y:S01]  /*0100*/  ISETP.GE.AND P0, PT, R0, R3, PT ;  /* 0x000000030000720c */ /* 0x000fe20003f06270 */
[----:B------:R-:W-:Y:S01]  /*0110*/  VIADD R9, R3, 0xffffffff ;  /* 0xffffffff03097836 */ /* 0x000fe20000000000 */
[----:B------:R-:W-:-:S02]  /*0120*/  ISETP.NE.OR P1, PT, R5, RZ, !P1 ;  /* 0x000000ff0500720c */ /* 0x000fc40004f25670 */
[C---:B------:R-:W-:Y:S01]  /*0130*/  ISETP.GE.AND P2, PT, R4.reuse, R7, PT ;  /* 0x000000070400720c */ /* 0x040fe20003f46270 */
[C---:B------:R-:W-:Y:S01]  /*0140*/  IMAD R7, R4.reuse, R3, RZ ;  /* 0x0000000304077224 */ /* 0x040fe200078e02ff */
[----:B------:R-:W-:Y:S02]  /*0150*/  ISETP.GE.OR P0, PT, R4, R2, P0 ;  /* 0x000000020400720c */ /* 0x000fe40000706670 */
[----:B------:R-:W-:Y:S02]  /*0160*/  ISETP.NE.OR P5, PT, R5, 0x7, P2 ;  /* 0x000000070500780c */ /* 0x000fe400017a5670 */
[C---:B------:R-:W-:Y:S02]  /*0170*/  ISETP.GE.AND P4, PT, R0.reuse, R9, PT ;  /* 0x000000090000720c */ /* 0x040fe40003f86270 */
[----:B------:R-:W-:Y:S02]  /*0180*/  IADD3 R8, P6, PT, R0, R7, RZ ;  /* 0x0000000700087210 */ /* 0x000fe40007fde0ff */
[----:B------:R-:W-:Y:S01]  /*0190*/  ISETP.NE.OR P4, PT, R6, 0x7, P4 ;  /* 0x000000070600780c */ /* 0x000fe20002785670 */
[----:B------:R-:W1:Y:S01]  /*01a0*/  @!P1 LDC.64 R12, c[0x0][0x380] ;  /* 0x0000e000ff0c9b82 */ /* 0x000e620000000a00 */
[----:B------:R-:W-:-:S03]  /*01b0*/  @!P1 VIADD R2, R4, 0xffffffff ;  /* 0xffffffff04029836 */ /* 0x000fc60000000000 */
[CCC-:B------:R-:W-:Y:S02]  /*01c0*/  @!P0 IMAD R21, R4.reuse, R3.reuse, R0.reuse ;  /* 0x0000000304158224 */ /* 0x1c0fe400078e0200 */
[-C--:B------:R-:W-:Y:S02]  /*01d0*/  @!P5 IMAD R19, R4, R3.reuse, R3 ;  /* 0x000000030413d224 */ /* 0x080fe400078e0203 */
[----:B------:R-:W3:Y:S01]  /*01e0*/  @!P0 LDC.64 R14, c[0x0][0x380] ;  /* 0x0000e000ff0e8b82 */ /* 0x000ee20000000a00 */
[----:B------:R-:W-:Y:S01]  /*01f0*/  @!P1 IMAD R17, R2, R3, R0 ;  /* 0x0000000302119224 */ /* 0x000fe200078e0200 */
[----:B------:R-:W-:Y:S01]  /*0200*/  LEA.HI.X.SX32 R3, R7, RZ, 0x1, P6 ;  /* 0x000000ff07037211 */ /* 0x000fe200030f0eff */
[----:B------:R-:W-:Y:S01]  /*0210*/  @!P5 IMAD.IADD R19, R0, 0x1, R19 ;  /* 0x000000010013d824 */ /* 0x000fe200078e0213 */
[----:B--2---:R-:W-:-:S04]  /*0220*/  LEA R2, P6, R8, UR6, 0x3 ;  /* 0x0000000608027c11 */ /* 0x004fc8000f8c18ff */
[----:B------:R-:W2:Y:S01]  /*0230*/  @!P5 LDC.64 R10, c[0x0][0x380] ;  /* 0x0000e000ff0adb82 */ /* 0x000ea20000000a00 */
[----:B------:R-:W-:Y:S01]  /*0240*/  LEA.HI.X R3, R8, UR7, R3, 0x3, P6 ;  /* 0x0000000708037c11 */ /* 0x000fe2000b0f1c03 */
[----:B-1----:R-:W-:-:S06]  /*0250*/  @!P1 IMAD.WIDE R12, R17, 0x8, R12 ;  /* 0x00000008110c9825 */ /* 0x002fcc00078e020c */
[----:B0-----:R-:W4:Y:S01]  /*0260*/  @!P1 LDG.E.64 R12, desc[UR4][R12.64] ;  /* 0x000000040c0c9981 */ /* 0x001f22000c1e1b00 */
[----:B---3--:R-:W-:-:S03]  /*0270*/  @!P0 IMAD.WIDE R20, R21, 0x8, R14 ;  /* 0x0000000815148825 */ /* 0x008fc600078e020e */
[----:B------:R-:W3:Y:S01]  /*0280*/  @!P3 LDG.E.64 R14, desc[UR4][R2.64+-0x8] ;  /* 0xfffff804020eb981 */ /* 0x000ee2000c1e1b00 */
[----:B--2---:R-:W-:-:S03]  /*0290*/  @!P5 IMAD.WIDE R16, R19, 0x8, R10 ;  /* 0x000000081310d825 */ /* 0x004fc600078e020a */
[----:B------:R0:W2:Y:S04]  /*02a0*/  @!P0 LDG.E.64 R10, desc[UR4][R20.64] ;  /* 0x00000004140a8981 */ /* 0x0000a8000c1e1b00 */
[----:B------:R-:W5:Y:S04]  /*02b0*/  @!P5 LDG.E.64 R16, desc[UR4][R16.64] ;  /* 0x000000041010d981 */ /* 0x000f68000c1e1b00 */
[----:B------:R-:W3:Y:S01]  /*02c0*/  @!P4 LDG.E.64 R18, desc[UR4][R2.64+0x8] ;  /* 0x000008040212c981 */ /* 0x000ee2000c1e1b00 */
[----:B------:R-:W1:Y:S01]  /*02d0*/  S2R R23, SR_CgaCtaId ;  /* 0x0000000000177919 */ /* 0x000e620000008800 */
[----:B------:R-:W-:-:S02]  /*02e0*/  MOV R8, 0x400 ;  /* 0x0000040000087802 */ /* 0x000fc40000000f00 */
[----:B------:R-:W-:-:S04]  /*02f0*/  ISETP.LT.OR P2, PT, R4, 0x1, P2 ;  /* 0x000000010400780c */ /* 0x000fc80001741670 */
[----:B------:R-:W-:Y:S02]  /*0300*/  ISETP.EQ.OR P2, PT, R0, RZ, P2 ;  /* 0x000000ff0000720c */ /* 0x000fe40001742670 */
[----:B-1----:R-:W-:-:S05]  /*0310*/  LEA R8, R23, R8, 0x18 ;  /* 0x0000000817087211 */ /* 0x002fca00078ec0ff */
[--C-:B------:R-:W-:Y:S02]  /*0320*/  IMAD R5, R5, 0x50, R8.reuse ;  /* 0x0000005005057824 */ /* 0x100fe400078e0208 */
[C---:B0-----:R-:W-:Y:S02]  /*0330*/  IMAD R21, R6.reuse, 0x8, R8 ;  /* 0x0000000806157824 */ /* 0x041fe400078e0208 */
[----:B------:R-:W-:Y:S01]  /*0340*/  IMAD R23, R6, 0x8, R5 ;  /* 0x0000000806177824 */ /* 0x000fe200078e0205 */
[----:B------:R-:W-:-:S04]  /*0350*/  ISETP.GE.OR P2, PT, R0, R9, P2 ;  /* 0x000000090000720c */ /* 0x000fc80001746670 */
[----:B--2---:R0:W-:Y:S04]  /*0360*/  @!P0 STS.64 [R23+0x58], R10 ;  /* 0x0000580a17008388 */ /* 0x0041e80000000a00 */
[----:B----4-:R0:W-:Y:S04]  /*0370*/  @!P1 STS.64 [R21+0x8], R12 ;  /* 0x0000080c15009388 */ /* 0x0101e80000000a00 */
[----:B-----5:R0:W-:Y:S04]  /*0380*/  @!P5 STS.64 [R21+0x2d8], R16 ;  /* 0x0002d8101500d388 */ /* 0x0201e80000000a00 */
[----:B---3--:R0:W-:Y:S04]  /*0390*/  @!P3 STS.64 [R5+0x50], R14 ;  /* 0x0000500e0500b388 */ /* 0x0081e80000000a00 */
[----:B------:R0:W-:Y:S01]  /*03a0*/  @!P4 STS.64 [R5+0x98], R18 ;  /* 0x000098120500c388 */ /* 0x0001e20000000a00 */
[----:B------:R-:W-:Y:S06]  /*03b0*/  BAR.SYNC.DEFER_BLOCKING 0x0 ;  /* 0x0000000000007b1d */ /* 0x000fec0000010000 */
[----:B------:R-:W-:Y:S05]  /*03c0*/  @P2 EXIT ;  /* 0x000000000000294d */ /* 0x000fea0003800000 */
[----:B------:R-:W-:Y:S01]  /*03d0*/  LDS.64 R2, [R23+0x58] ;  /* 0x0000580017027984 */ /* 0x000fe20000000a00 */
[----:B------:R-:W-:-:S03]  /*03e0*/  IMAD.IADD R7, R0, 0x1, R7 ;  /* 0x0000000100077824 */ /* 0x000fc600078e0207 */
[----:B0-----:R-:W0:Y:S04]  /*03f0*/  LDS.64 R4, [R23+0x8] ;  /* 0x0000080017047984 */ /* 0x001e280000000a00 */
[----:B------:R-:W1:Y:S04]  /*0400*/  LDS.64 R8, [R23+0xa8] ;  /* 0x0000a80017087984 */ /* 0x000e680000000a00 */
[----:B------:R-:W2:Y:S04]  /*0410*/  LDS.64 R10, [R23+0x50] ;  /* 0x00005000170a7984 */ /* 0x000ea80000000a00 */
[----:B------:R-:W3:Y:S01]  /*0420*/  LDS.64 R12, [R23+0x60] ;  /* 0x00006000170c7984 */ /* 0x000ee20000000a00 */
[----:B0-----:R-:W-:Y:S01]  /*0430*/  DADD R2, R2, R4 ;  /* 0x0000000002027229 */ /* 0x001fe20000000004 */
[----:B------:R-:W0:Y:S07]  /*0440*/  LDC.64 R4, c[0x0][0x388] ;  /* 0x0000e200ff047b82 */ /* 0x000e2e0000000a00 */
[----:B-1----:R-:W-:-:S08]  /*0450*/  DADD R2, R2, R8 ;  /* 0x0000000002027229 */ /* 0x002fd00000000008 */
[----:B--2---:R-:W-:-:S08]  /*0460*/  DADD R2, R2, R10 ;  /* 0x0000000002027229 */ /* 0x004fd0000000000a */
[----:B---3--:R-:W-:Y:S01]  /*0470*/  DADD R2, R2, R12 ;  /* 0x0000000002027229 */ /* 0x008fe2000000000c */
[----:B0-----:R-:W-:-:S06]  /*0480*/  IMAD.WIDE R4, R7, 0x8, R4 ;  /* 0x0000000807047825 */ /* 0x001fcc00078e0204 */
[----:B------:R-:W-:Y:S01]  /*0490*/  STG.E.64 desc[UR4][R4.64], R2 ;  /* 0x0000000204007986 */ /* 0x000fe2000c101b04 */
[----:B------:R-:W-:Y:S05]  /*04a0*/  EXIT ;  /* 0x000000000000794d */ /* 0x000fea0003800000 */
.L_x_0:
[----:B------:R-:W-:-:S00]  /*04b0*/  BRA `(.L_x_0) ;  /* 0xfffffffc00fc7947 */ /* 0x000fc0000383ffff */
[----:B------:R-:W-:-:S00]  /*04c0*/  NOP ;  /* 0x0000000000007918 */ /* 0x000fc00000000000 */
        /* <DEDUP_REMOVED lines=11> */
.L_x_1:


//--------------------- .nv.shared._Z10stencil4ptPdS_ii --------------------------
	.section	.nv.shared._Z10stencil4ptPdS_ii,"aw",@nobits
	.sectionflags	@""
	.align	8
.nv.shared._Z10stencil4ptPdS_ii:
	.zero		1824


//--------------------- .nv.shared.reserved.0     --------------------------
	.section	.nv.shared.reserved.0,"aw",@nobits
	.weak		__nv_reservedSMEM_offset_0_alias
	.size		__nv_reservedSMEM_offset_0_alias, 0, 64
	.other		__nv_reservedSMEM_offset_0_alias,@"STO_CUDA_RESERVED_SHARED STV_DEFAULT"
__nv_reservedSMEM_offset_0_alias:
	.zero		0
	.zero		64


//--------------------- .nv.constant0._Z10stencil4ptPdS_ii --------------------------
	.section	.nv.constant0._Z10stencil4ptPdS_ii,"a",@progbits
	.sectionflags	@""
	.align	4
.nv.constant0._Z10stencil4ptPdS_ii:
	.zero		920


//--------------------- SYMBOLS --------------------------

	.type		.nv.reservedSmem.offset0,@object
	.size		.nv.reservedSmem.offset0,0x4
	.type		.nv.reservedSmem.cap,@object
	.size		.nv.reservedSmem.cap,0x4
